//
// Generated by NVIDIA NVVM Compiler
//
// Compiler Build ID: CL-36424714
// Cuda compilation tools, release 13.0, V13.0.88
// Based on NVVM 20.0.0
//

.version 9.0
.target sm_100
.address_size 64

	// .globl	_Z4ScanPiS_
.extern .shared .align 16 .b8 shared_data[];

.visible .entry _Z4ScanPiS_(
	.param .u64 .ptr .align 1 _Z4ScanPiS__param_0,
	.param .u64 .ptr .align 1 _Z4ScanPiS__param_1
)
{
	.reg .pred 	%p<8>;
	.reg .b32 	%r<62>;
	.reg .b64 	%rd<9>;

	ld.param.u64 	%rd2, [_Z4ScanPiS__param_0];
	ld.param.u64 	%rd1, [_Z4ScanPiS__param_1];
	cvta.to.global.u64 	%rd3, %rd2;
	mov.u32 	%r1, %tid.x;
	mov.u32 	%r16, %ctaid.x;
	mov.u32 	%r2, %ntid.x;
	mad.lo.s32 	%r3, %r16, %r2, %r1;
	mul.wide.u32 	%rd4, %r3, 4;
	add.s64 	%rd5, %rd3, %rd4;
	ld.global.u32 	%r17, [%rd5];
	shr.u32 	%r18, %r1, 5;
	add.s32 	%r19, %r18, %r1;
	shl.b32 	%r20, %r19, 2;
	mov.u32 	%r21, shared_data;
	add.s32 	%r4, %r21, %r20;
	st.shared.u32 	[%r4], %r17;
	bar.sync 	0;
	setp.lt.u32 	%p1, %r2, 2;
	@%p1 bra 	$L__BB0_5;
	shl.b32 	%r23, %r1, 1;
	or.b32  	%r5, %r23, 1;
	mov.b32 	%r60, 1;
$L__BB0_2:
	mul.lo.s32 	%r7, %r60, %r5;
	add.s32 	%r8, %r7, %r60;
	add.s32 	%r9, %r8, -1;
	setp.ge.u32 	%p2, %r9, %r2;
	@%p2 bra 	$L__BB0_4;
	add.s32 	%r24, %r7, -1;
	shr.s32 	%r25, %r24, 5;
	add.s32 	%r26, %r25, %r7;
	shl.b32 	%r27, %r26, 2;
	add.s32 	%r29, %r21, %r27;
	ld.shared.u32 	%r30, [%r29+-4];
	shr.u32 	%r31, %r9, 5;
	add.s32 	%r32, %r31, %r8;
	shl.b32 	%r33, %r32, 2;
	add.s32 	%r34, %r21, %r33;
	ld.shared.u32 	%r35, [%r34+-4];
	add.s32 	%r36, %r35, %r30;
	st.shared.u32 	[%r34+-4], %r36;
$L__BB0_4:
	bar.sync 	0;
	shl.b32 	%r60, %r60, 1;
	setp.lt.u32 	%p3, %r60, %r2;
	@%p3 bra 	$L__BB0_2;
$L__BB0_5:
	setp.ne.s32 	%p4, %r1, 0;
	@%p4 bra 	$L__BB0_7;
	add.s32 	%r37, %r2, -1;
	shr.u32 	%r38, %r37, 5;
	add.s32 	%r39, %r38, %r2;
	shl.b32 	%r40, %r39, 2;
	add.s32 	%r42, %r21, %r40;
	mov.b32 	%r43, 0;
	st.shared.u32 	[%r42+-4], %r43;
$L__BB0_7:
	bar.sync 	0;
	setp.lt.u32 	%p5, %r2, 2;
	@%p5 bra 	$L__BB0_12;
	shl.b32 	%r44, %r1, 1;
	add.s32 	%r11, %r44, 2;
	mov.u32 	%r61, %r2;
$L__BB0_9:
	shr.u32 	%r13, %r61, 1;
	mul.lo.s32 	%r14, %r13, %r11;
	add.s32 	%r15, %r14, -1;
	setp.ge.u32 	%p6, %r15, %r2;
	@%p6 bra 	$L__BB0_11;
	sub.s32 	%r45, %r14, %r13;
	add.s32 	%r46, %r45, -1;
	shr.s32 	%r47, %r46, 5;
	add.s32 	%r48, %r47, %r45;
	shl.b32 	%r49, %r48, 2;
	add.s32 	%r51, %r21, %r49;
	ld.shared.u32 	%r52, [%r51+-4];
	shr.s32 	%r53, %r15, 5;
	add.s32 	%r54, %r53, %r14;
	shl.b32 	%r55, %r54, 2;
	add.s32 	%r56, %r21, %r55;
	ld.shared.u32 	%r57, [%r56+-4];
	st.shared.u32 	[%r51+-4], %r57;
	add.s32 	%r58, %r57, %r52;
	st.shared.u32 	[%r56+-4], %r58;
$L__BB0_11:
	bar.sync 	0;
	setp.gt.u32 	%p7, %r61, 3;
	mov.u32 	%r61, %r13;
	@%p7 bra 	$L__BB0_9;
$L__BB0_12:
	cvta.to.global.u64 	%rd6, %rd1;
	ld.shared.u32 	%r59, [%r4];
	add.s64 	%rd8, %rd6, %rd4;
	st.global.u32 	[%rd8], %r59;
	bar.sync 	0;
	ret;

}


// ===== COMPILED SASS (sm_100) =====

	.target	sm_100

	.elftype	@"ET_EXEC"


//--------------------- .note.nv.tkinfo           --------------------------
	.section	.note.nv.tkinfo,"",@"SHT_NOTE"
	.sectionflags	@"SHF_NOTE_NV_TKINFO"
	.tkinfo
        /*0018*/ 	.word	0x00000002
        /*0030*/ 	.string	""
        /*0030*/ 	.string	"ptxas"
        /*0030*/ 	.string	"Cuda compilation tools, release 13.0, V13.0.88"
        /*0030*/ 	.string	"Build cuda_13.0.r13.0/compiler.36424714_0"
        /*0030*/ 	.string	"-arch sm_100 -m 64 "



//--------------------- .note.nv.cuinfo           --------------------------
	.section	.note.nv.cuinfo,"",@"SHT_NOTE"
	.sectionflags	@"SHF_NOTE_NV_CUINFO"
        /*0018*/ 	.short	0x0002
        /*001a*/ 	.short	0x0064
        /*001c*/ 	.short	0x0082
	.zero		2


//--------------------- .nv.info                  --------------------------
	.section	.nv.info,"",@"SHT_CUDA_INFO"
	.align	4


	//----- nvinfo : EIATTR_REGCOUNT
	.align		4
        /*0000*/ 	.byte	0x04, 0x2f
        /*0002*/ 	.short	(.L_1 - .L_0)
	.align		4
.L_0:
        /*0004*/ 	.word	index@(_Z4ScanPiS_)
        /*0008*/ 	.word	0x00000010


	//----- nvinfo : EIATTR_FRAME_SIZE
	.align		4
.L_1:
        /*000c*/ 	.byte	0x04, 0x11
        /*000e*/ 	.short	(.L_3 - .L_2)
	.align		4
.L_2:
        /*0010*/ 	.word	index@(_Z4ScanPiS_)
        /*0014*/ 	.word	0x00000000


	//----- nvinfo : EIATTR_MIN_STACK_SIZE
	.align		4
.L_3:
        /*0018*/ 	.byte	0x04, 0x12
        /*001a*/ 	.short	(.L_5 - .L_4)
	.align		4
.L_4:
        /*001c*/ 	.word	index@(_Z4ScanPiS_)
        /*0020*/ 	.word	0x00000000
.L_5:


//--------------------- .nv.compat                --------------------------
	.section	.nv.compat,"",@"SHT_CUDA_COMPAT_INFO"
	.align	4
        /*0000*/ 	.byte	0x02, 0x09, 0x00, 0x00, 0x02, 0x02, 0x01, 0x00, 0x02, 0x05, 0x05, 0x00, 0x03, 0x07, 0x01, 0x01
        /*0010*/ 	.byte	0x02, 0x03, 0x00, 0x00, 0x02, 0x06, 0x01, 0x00, 0x04, 0x0b, 0x08, 0x00, 0x09, 0x00, 0x00, 0x00
        /*0020*/ 	.byte	0x00, 0x00, 0x00, 0x00


//--------------------- .nv.info._Z4ScanPiS_      --------------------------
	.section	.nv.info._Z4ScanPiS_,"",@"SHT_CUDA_INFO"
	.sectionflags	@""
	.align	4


	//----- nvinfo : EIATTR_CUDA_API_VERSION
	.align		4
        /*0000*/ 	.byte	0x04, 0x37
        /*0002*/ 	.short	(.L_7 - .L_6)
.L_6:
        /*0004*/ 	.word	0x00000082


	//----- nvinfo : EIATTR_KPARAM_INFO
	.align		4
.L_7:
        /*0008*/ 	.byte	0x04, 0x17
        /*000a*/ 	.short	(.L_9 - .L_8)
.L_8:
        /*000c*/ 	.word	0x00000000
        /*0010*/ 	.short	0x0001
        /*0012*/ 	.short	0x0008
        /*0014*/ 	.byte	0x00, 0xf5, 0x21, 0x00


	//----- nvinfo : EIATTR_KPARAM_INFO
	.align		4
.L_9:
        /*0018*/ 	.byte	0x04, 0x17
        /*001a*/ 	.short	(.L_11 - .L_10)
.L_10:
        /*001c*/ 	.word	0x00000000
        /*0020*/ 	.short	0x0000
        /*0022*/ 	.short	0x0000
        /*0024*/ 	.byte	0x00, 0xf5, 0x21, 0x00


	//----- nvinfo : EIATTR_SPARSE_MMA_MASK
	.align		4
.L_11:
        /*0028*/ 	.byte	0x03, 0x50
        /*002a*/ 	.short	0x0000


	//----- nvinfo : EIATTR_MAXREG_COUNT
	.align		4
        /*002c*/ 	.byte	0x03, 0x1b
        /*002e*/ 	.short	0x00ff


	//----- nvinfo : EIATTR_NUM_BARRIERS
	.align		4
        /*0030*/ 	.byte	0x02, 0x4c
        /*0032*/ 	.byte	0x01
	.zero		1


	//----- nvinfo : EIATTR_MERCURY_ISA_VERSION
	.align		4
        /*0034*/ 	.byte	0x03, 0x5f
        /*0036*/ 	.short	0x0101


	//----- nvinfo : EIATTR_VRC_CTA_INIT_COUNT
	.align		4
        /*0038*/ 	.byte	0x02, 0x4a
	.zero		1
	.zero		1


	//----- nvinfo : EIATTR_EXIT_INSTR_OFFSETS
	.align		4
        /*003c*/ 	.byte	0x04, 0x1c
        /*003e*/ 	.short	(.L_13 - .L_12)


	//   ....[0]....
.L_12:
        /*0040*/ 	.word	0x000004d0


	//----- nvinfo : EIATTR_CRS_STACK_SIZE
	.align		4
.L_13:
        /*0044*/ 	.byte	0x04, 0x1e
        /*0046*/ 	.short	(.L_15 - .L_14)
.L_14:
        /*0048*/ 	.word	0x00000000


	//----- nvinfo : EIATTR_CBANK_PARAM_SIZE
	.align		4
.L_15:
        /*004c*/ 	.byte	0x03, 0x19
        /*004e*/ 	.short	0x0010


	//----- nvinfo : EIATTR_PARAM_CBANK
	.align		4
        /*0050*/ 	.byte	0x04, 0x0a
        /*0052*/ 	.short	(.L_17 - .L_16)
	.align		4
.L_16:
        /*0054*/ 	.word	index@(.nv.constant0._Z4ScanPiS_)
        /*0058*/ 	.short	0x0380
        /*005a*/ 	.short	0x0010


	//----- nvinfo : EIATTR_SW_WAR
	.align		4
.L_17:
        /*005c*/ 	.byte	0x04, 0x36
        /*005e*/ 	.short	(.L_19 - .L_18)
.L_18:
        /*0060*/ 	.word	0x00000008
.L_19:


//--------------------- .nv.callgraph             --------------------------
	.section	.nv.callgraph,"",@"SHT_CUDA_CALLGRAPH"
	.align	4
	.sectionentsize	8
	.align		4
        /*0000*/ 	.word	0x00000000
	.align		4
        /*0004*/ 	.word	0xffffffff
	.align		4
        /*0008*/ 	.word	0x00000000
	.align		4
        /*000c*/ 	.word	0xfffffffe
	.align		4
        /*0010*/ 	.word	0x00000000
	.align		4
        /*0014*/ 	.word	0xfffffffd
	.align		4
        /*0018*/ 	.word	0x00000000
	.align		4
        /*001c*/ 	.word	0xfffffffc


//--------------------- .text._Z4ScanPiS_         --------------------------
	.section	.text._Z4ScanPiS_,"ax",@progbits
	.align	128
        .global         _Z4ScanPiS_
        .type           _Z4ScanPiS_,@function
        .size           _Z4ScanPiS_,(.L_x_9 - _Z4ScanPiS_)
        .other          _Z4ScanPiS_,@"STO_CUDA_ENTRY STV_DEFAULT"
_Z4ScanPiS_:
.text._Z4ScanPiS_:
[----:B------:R-:W-:Y:S01]  /*0000*/  LDC R1, c[0x0][0x37c] ;  /* 0x0000df00ff017b82 */ /* 0x000fe20000000800 */
[----:B------:R-:W0:Y:S07]  /*0010*/  S2R R9, SR_TID.X ;  /* 0x0000000000097919 */ /* 0x000e2e0000002100 */
[----:B------:R-:W0:Y:S01]  /*0020*/  S2UR UR4, SR_CTAID.X ;  /* 0x00000000000479c3 */ /* 0x000e220000002500 */
[----:B------:R-:W1:Y:S07]  /*0030*/  LDCU.64 UR6, c[0x0][0x358] ;  /* 0x00006b00ff0677ac */ /* 0x000e6e0008000a00 */
[----:B------:R-:W0:Y:S08]  /*0040*/  LDC R2, c[0x0][0x360] ;  /* 0x0000d800ff027b82 */ /* 0x000e300000000800 */
[----:B------:R-:W2:Y:S01]  /*0050*/  LDC.64 R4, c[0x0][0x380] ;  /* 0x0000e000ff047b82 */ /* 0x000ea20000000a00 */
[----:B0-----:R-:W-:-:S04]  /*0060*/  IMAD R0, R2, UR4, R9 ;  /* 0x0000000402007c24 */ /* 0x001fc8000f8e0209 */
[----:B--2---:R-:W-:-:S06]  /*0070*/  IMAD.WIDE.U32 R4, R0, 0x4, R4 ;  /* 0x0000000400047825 */ /* 0x004fcc00078e0004 */
[----:B-1----:R-:W2:Y:S01]  /*0080*/  LDG.E R4, desc[UR6][R4.64] ;  /* 0x0000000604047981 */ /* 0x002ea2000c1e1900 */
[----:B------:R-:W0:Y:S01]  /*0090*/  S2UR UR5, SR_CgaCtaId ;  /* 0x00000000000579c3 */ /* 0x000e220000008800 */
[----:B------:R-:W-:Y:S01]  /*00a0*/  UMOV UR4, 0x400 ;  /* 0x0000040000047882 */ /* 0x000fe20000000000 */
[----:B------:R-:W-:Y:S02]  /*00b0*/  ISETP.GE.U32.AND P0, PT, R2, 0x2, PT ;  /* 0x000000020200780c */ /* 0x000fe40003f06070 */
[----:B------:R-:W-:Y:S01]  /*00c0*/  LEA.HI R3, R9, R9, RZ, 0x1b ;  /* 0x0000000909037211 */ /* 0x000fe200078fd8ff */
[----:B0-----:R-:W-:-:S06]  /*00d0*/  ULEA UR4, UR5, UR4, 0x18 ;  /* 0x0000000405047291 */ /* 0x001fcc000f8ec0ff */
[----:B------:R-:W-:-:S05]  /*00e0*/  LEA R3, R3, UR4, 0x2 ;  /* 0x0000000403037c11 */ /* 0x000fca000f8e10ff */
[----:B--2---:R0:W-:Y:S01]  /*00f0*/  STS [R3], R4 ;  /* 0x0000000403007388 */ /* 0x0041e20000000800 */
[----:B------:R-:W-:Y:S06]  /*0100*/  BAR.SYNC.DEFER_BLOCKING 0x0 ;  /* 0x0000000000007b1d */ /* 0x000fec0000010000 */
[----:B------:R-:W-:Y:S05]  /*0110*/  @!P0 BRA `(.L_x_0) ;  /* 0x0000000000588947 */ /* 0x000fea0003800000 */
[----:B------:R-:W-:Y:S01]  /*0120*/  LEA R8, R9, 0x1, 0x1 ;  /* 0x0000000109087811 */ /* 0x000fe200078e08ff */
[----:B------:R-:W-:-:S06]  /*0130*/  UMOV UR5, 0x1 ;  /* 0x0000000100057882 */ /* 0x000fcc0000000000 */
.L_x_3:
[----:B------:R-:W-:Y:S01]  /*0140*/  IMAD R7, R8, UR5, RZ ;  /* 0x0000000508077c24 */ /* 0x000fe2000f8e02ff */
[----:B------:R-:W-:Y:S03]  /*0150*/  BSSY.RECONVERGENT B0, `(.L_x_1) ;  /* 0x000000e000007945 */ /* 0x000fe60003800200 */
[----:B-1----:R-:W-:-:S04]  /*0160*/  VIADD R5, R7, UR5 ;  /* 0x0000000507057c36 */ /* 0x002fc80008000000 */
[----:B------:R-:W-:-:S05]  /*0170*/  VIADD R6, R5, 0xffffffff ;  /* 0xffffffff05067836 */ /* 0x000fca0000000000 */
[----:B------:R-:W-:-:S13]  /*0180*/  ISETP.GE.U32.AND P0, PT, R6, R2, PT ;  /* 0x000000020600720c */ /* 0x000fda0003f06070 */
[----:B------:R-:W-:Y:S05]  /*0190*/  @P0 BRA `(.L_x_2) ;  /* 0x0000000000240947 */ /* 0x000fea0003800000 */
[----:B0-----:R-:W-:Y:S01]  /*01a0*/  VIADD R4, R7, 0xffffffff ;  /* 0xffffffff07047836 */ /* 0x001fe20000000000 */
[----:B------:R-:W-:-:S04]  /*01b0*/  LEA.HI R5, R6, R5, RZ, 0x1b ;  /* 0x0000000506057211 */ /* 0x000fc800078fd8ff */
[----:B------:R-:W-:Y:S02]  /*01c0*/  LEA.HI.SX32 R4, R4, R7, 0x1b ;  /* 0x0000000704047211 */ /* 0x000fe400078fdaff */
[----:B------:R-:W-:Y:S02]  /*01d0*/  LEA R5, R5, UR4, 0x2 ;  /* 0x0000000405057c11 */ /* 0x000fe4000f8e10ff */
[----:B------:R-:W-:-:S03]  /*01e0*/  LEA R4, R4, UR4, 0x2 ;  /* 0x0000000404047c11 */ /* 0x000fc6000f8e10ff */
[----:B------:R-:W-:Y:S04]  /*01f0*/  LDS R7, [R5+-0x4] ;  /* 0xfffffc0005077984 */ /* 0x000fe80000000800 */
[----:B------:R-:W0:Y:S02]  /*0200*/  LDS R4, [R4+-0x4] ;  /* 0xfffffc0004047984 */ /* 0x000e240000000800 */
[----:B0-----:R-:W-:-:S05]  /*0210*/  IMAD.IADD R6, R4, 0x1, R7 ;  /* 0x0000000104067824 */ /* 0x001fca00078e0207 */
[----:B------:R1:W-:Y:S02]  /*0220*/  STS [R5+-0x4], R6 ;  /* 0xfffffc0605007388 */ /* 0x0003e40000000800 */
.L_x_2:
[----:B------:R-:W-:Y:S05]  /*0230*/  BSYNC.RECONVERGENT B0 ;  /* 0x0000000000007941 */ /* 0x000fea0003800200 */
.L_x_1:
[----:B------:R-:W-:Y:S01]  /*0240*/  USHF.L.U32 UR5, UR5, 0x1, URZ ;  /* 0x0000000105057899 */ /* 0x000fe200080006ff */
[----:B------:R-:W-:Y:S05]  /*0250*/  BAR.SYNC.DEFER_BLOCKING 0x0 ;  /* 0x0000000000007b1d */ /* 0x000fea0000010000 */
[----:B------:R-:W-:-:S13]  /*0260*/  ISETP.LE.U32.AND P0, PT, R2, UR5, PT ;  /* 0x0000000502007c0c */ /* 0x000fda000bf03070 */
[----:B------:R-:W-:Y:S05]  /*0270*/  @!P0 BRA `(.L_x_3) ;  /* 0xfffffffc00b08947 */ /* 0x000fea000383ffff */
.L_x_0:
[----:B------:R-:W-:-:S13]  /*0280*/  ISETP.NE.AND P0, PT, R9, RZ, PT ;  /* 0x000000ff0900720c */ /* 0x000fda0003f05270 */
[----:B-1----:R-:W-:-:S05]  /*0290*/  @!P0 VIADD R5, R2, 0xffffffff ;  /* 0xffffffff02058836 */ /* 0x002fca0000000000 */
[----:B------:R-:W-:-:S04]  /*02a0*/  @!P0 LEA.HI R5, R5, R2, RZ, 0x1b ;  /* 0x0000000205058211 */ /* 0x000fc800078fd8ff */
[----:B------:R-:W-:-:S05]  /*02b0*/  @!P0 LEA R5, R5, UR4, 0x2 ;  /* 0x0000000405058c11 */ /* 0x000fca000f8e10ff */
[----:B------:R1:W-:Y:S01]  /*02c0*/  @!P0 STS [R5+-0x4], RZ ;  /* 0xfffffcff05008388 */ /* 0x0003e20000000800 */
[----:B------:R-:W-:Y:S01]  /*02d0*/  BAR.SYNC.DEFER_BLOCKING 0x0 ;  /* 0x0000000000007b1d */ /* 0x000fe20000010000 */
[----:B------:R-:W-:-:S13]  /*02e0*/  ISETP.GE.U32.AND P0, PT, R2, 0x2, PT ;  /* 0x000000020200780c */ /* 0x000fda0003f06070 */
[----:B-1----:R-:W-:Y:S05]  /*02f0*/  @!P0 BRA `(.L_x_4) ;  /* 0x0000000000608947 */ /* 0x002fea0003800000 */
[----:B0-----:R-:W-:Y:S01]  /*0300*/  LEA R4, R9, 0x2, 0x1 ;  /* 0x0000000209047811 */ /* 0x001fe200078e08ff */
[----:B------:R-:W-:-:S07]  /*0310*/  IMAD.MOV.U32 R5, RZ, RZ, R2 ;  /* 0x000000ffff057224 */ /* 0x000fce00078e0002 */
.L_x_7:
[----:B------:R-:W-:Y:S01]  /*0320*/  SHF.R.U32.HI R13, RZ, 0x1, R5 ;  /* 0x00000001ff0d7819 */ /* 0x000fe20000011605 */
[----:B------:R-:W-:Y:S04]  /*0330*/  BSSY.RECONVERGENT B0, `(.L_x_5) ;  /* 0x0000010000007945 */ /* 0x000fe80003800200 */
[----:B0-----:R-:W-:-:S04]  /*0340*/  IMAD R8, R4, R13, RZ ;  /* 0x0000000d04087224 */ /* 0x001fc800078e02ff */
[----:B------:R-:W-:-:S05]  /*0350*/  VIADD R9, R8, 0xffffffff ;  /* 0xffffffff08097836 */ /* 0x000fca0000000000 */
[----:B------:R-:W-:-:S13]  /*0360*/  ISETP.GE.U32.AND P0, PT, R9, R2, PT ;  /* 0x000000020900720c */ /* 0x000fda0003f06070 */
[----:B------:R-:W-:Y:S05]  /*0370*/  @P0 BRA `(.L_x_6) ;  /* 0x00000000002c0947 */ /* 0x000fea0003800000 */
[----:B------:R-:W-:Y:S01]  /*0380*/  IMAD.IADD R6, R8, 0x1, -R13 ;  /* 0x0000000108067824 */ /* 0x000fe200078e0a0d */
[----:B------:R-:W-:-:S03]  /*0390*/  LEA.HI.SX32 R8, R9, R8, 0x1b ;  /* 0x0000000809087211 */ /* 0x000fc600078fdaff */
[----:B------:R-:W-:Y:S01]  /*03a0*/  VIADD R7, R6, 0xffffffff ;  /* 0xffffffff06077836 */ /* 0x000fe20000000000 */
[----:B------:R-:W-:-:S04]  /*03b0*/  LEA R8, R8, UR4, 0x2 ;  /* 0x0000000408087c11 */ /* 0x000fc8000f8e10ff */
[----:B------:R-:W-:Y:S01]  /*03c0*/  LEA.HI.SX32 R7, R7, R6, 0x1b ;  /* 0x0000000607077211 */ /* 0x000fe200078fdaff */
[----:B------:R-:W0:Y:S03]  /*03d0*/  LDS R9, [R8+-0x4] ;  /* 0xfffffc0008097984 */ /* 0x000e260000000800 */
[----:B------:R-:W-:-:S05]  /*03e0*/  LEA R7, R7, UR4, 0x2 ;  /* 0x0000000407077c11 */ /* 0x000fca000f8e10ff */
[----:B------:R-:W1:Y:S04]  /*03f0*/  LDS R6, [R7+-0x4] ;  /* 0xfffffc0007067984 */ /* 0x000e680000000800 */
[----:B0-----:R0:W-:Y:S01]  /*0400*/  STS [R7+-0x4], R9 ;  /* 0xfffffc0907007388 */ /* 0x0011e20000000800 */
[----:B-1----:R-:W-:-:S05]  /*0410*/  IMAD.IADD R11, R6, 0x1, R9 ;  /* 0x00000001060b7824 */ /* 0x002fca00078e0209 */
[----:B------:R0:W-:Y:S02]  /*0420*/  STS [R8+-0x4], R11 ;  /* 0xfffffc0b08007388 */ /* 0x0001e40000000800 */
.L_x_6:
[----:B------:R-:W-:Y:S05]  /*0430*/  BSYNC.RECONVERGENT B0 ;  /* 0x0000000000007941 */ /* 0x000fea0003800200 */
.L_x_5:
[----:B------:R-:W-:Y:S01]  /*0440*/  BAR.SYNC.DEFER_BLOCKING 0x0 ;  /* 0x0000000000007b1d */ /* 0x000fe20000010000 */
[----:B------:R-:W-:Y:S01]  /*0450*/  ISETP.GT.U32.AND P0, PT, R5, 0x3, PT ;  /* 0x000000030500780c */ /* 0x000fe20003f04070 */
[----:B------:R-:W-:-:S12]  /*0460*/  IMAD.MOV.U32 R5, RZ, RZ, R13 ;  /* 0x000000ffff057224 */ /* 0x000fd800078e000d */
[----:B------:R-:W-:Y:S05]  /*0470*/  @P0 BRA `(.L_x_7) ;  /* 0xfffffffc00a80947 */ /* 0x000fea000383ffff */
.L_x_4:
[----:B0-----:R-:W0:Y:S01]  /*0480*/  LDS R3, [R3] ;  /* 0x0000000003037984 */ /* 0x001e220000000800 */
[----:B------:R-:W1:Y:S02]  /*0490*/  LDC.64 R4, c[0x0][0x388] ;  /* 0x0000e200ff047b82 */ /* 0x000e640000000a00 */
[----:B-1----:R-:W-:-:S05]  /*04a0*/  IMAD.WIDE.U32 R4, R0, 0x4, R4 ;  /* 0x0000000400047825 */ /* 0x002fca00078e0004 */
[----:B0-----:R-:W-:Y:S01]  /*04b0*/  STG.E desc[UR6][R4.64], R3 ;  /* 0x0000000304007986 */ /* 0x001fe2000c101906 */
[----:B------:R-:W-:Y:S06]  /*04c0*/  BAR.SYNC.DEFER_BLOCKING 0x0 ;  /* 0x0000000000007b1d */ /* 0x000fec0000010000 */
[----:B------:R-:W-:Y:S05]  /*04d0*/  EXIT ;  /* 0x000000000000794d */ /* 0x000fea0003800000 */
.L_x_8:
[----:B------:R-:W-:-:S00]  /*04e0*/  BRA `(.L_x_8) ;  /* 0xfffffffc00fc7947 */ /* 0x000fc0000383ffff */
[----:B------:R-:W-:-:S00]  /*04f0*/  NOP ;  /* 0x0000000000007918 */ /* 0x000fc00000000000 */
        /* <DEDUP_REMOVED lines=8> */
.L_x_9:


//--------------------- .nv.shared._Z4ScanPiS_    --------------------------
	.section	.nv.shared._Z4ScanPiS_,"aw",@nobits
	.sectionflags	@""
	.align	16
	.zero		1024


//--------------------- .nv.shared.reserved.0     --------------------------
	.section	.nv.shared.reserved.0,"aw",@nobits
	.weak		__nv_reservedSMEM_offset_0_alias
	.size		__nv_reservedSMEM_offset_0_alias, 0, 64
	.other		__nv_reservedSMEM_offset_0_alias,@"STO_CUDA_RESERVED_SHARED STV_DEFAULT"
__nv_reservedSMEM_offset_0_alias:
	.zero		0
	.zero		64


//--------------------- .nv.constant0._Z4ScanPiS_ --------------------------
	.section	.nv.constant0._Z4ScanPiS_,"a",@progbits
	.sectionflags	@""
	.align	4
.nv.constant0._Z4ScanPiS_:
	.zero		912


//--------------------- SYMBOLS --------------------------

	.type		.nv.reservedSmem.offset0,@object
	.size		.nv.reservedSmem.offset0,0x4
	.type		.nv.reservedSmem.cap,@object
	.size		.nv.reservedSmem.cap,0x4
